	.headerflags	@"EF_CUDA_TEXMODE_UNIFIED EF_CUDA_64BIT_ADDRESS EF_CUDA_ACCELERATORS EF_CUDA_SM90 EF_CUDA_VIRTUAL_SM(EF_CUDA_SM90)"
	.elftype	@"ET_EXEC"


//--------------------- .nv.info                  --------------------------
	.section	.nv.info,"",@"SHT_CUDA_INFO"
	.align	4


	//----- nvinfo : EIATTR_REGCOUNT
	.align		4
        /*0000*/ 	.byte	0x04, 0x2f
        /*0002*/ 	.short	(.L_3 - .L_2)
	.align		4
.L_2:
        /*0004*/ 	.word	index@(triton_poi_fused__native_batch_norm_legit_no_training_add_relu_3)
        /*0008*/ 	.word	0x00000014


	//----- nvinfo : EIATTR_MIN_STACK_SIZE
	.align		4
.L_3:
        /*000c*/ 	.byte	0x04, 0x12
        /*000e*/ 	.short	(.L_5 - .L_4)
	.align		4
.L_4:
        /*0010*/ 	.word	index@(triton_poi_fused__native_batch_norm_legit_no_training_add_relu_3)
        /*0014*/ 	.word	0x00000000


	//----- nvinfo : EIATTR_FRAME_SIZE
	.align		4
.L_5:
        /*0018*/ 	.byte	0x04, 0x11
        /*001a*/ 	.short	(.L_7 - .L_6)
	.align		4
.L_6:
        /*001c*/ 	.word	index@(triton_poi_fused__native_batch_norm_legit_no_training_add_relu_3)
        /*0020*/ 	.word	0x00000000


	//----- nvinfo : EIATTR_MIN_STACK_SIZE
	.align		4
.L_7:
        /*0024*/ 	.byte	0x04, 0x12
        /*0026*/ 	.short	(.L_9 - .L_8)
	.align		4
.L_8:
        /*0028*/ 	.word	index@(triton_poi_fused__native_batch_norm_legit_no_training_add_relu_3)
        /*002c*/ 	.word	0x00000000
.L_9:


//--------------------- .nv.info.triton_poi_fused__native_batch_norm_legit_no_training_add_relu_3 --------------------------
	.section	.nv.info.triton_poi_fused__native_batch_norm_legit_no_training_add_relu_3,"",@"SHT_CUDA_INFO"
	.sectionflags	@""
	.align	4


	//----- nvinfo : EIATTR_CUDA_API_VERSION
	.align		4
        /*0000*/ 	.byte	0x04, 0x37
        /*0002*/ 	.short	(.L_11 - .L_10)
.L_10:
        /*0004*/ 	.word	0x0000007c


	//----- nvinfo : EIATTR_KPARAM_INFO
	.align		4
.L_11:
        /*0008*/ 	.byte	0x04, 0x17
        /*000a*/ 	.short	(.L_13 - .L_12)
.L_12:
        /*000c*/ 	.word	0x00000000
        /*0010*/ 	.short	0x0007
        /*0012*/ 	.short	0x0038
        /*0014*/ 	.byte	0x00, 0xf0, 0x11, 0x00


	//----- nvinfo : EIATTR_KPARAM_INFO
	.align		4
.L_13:
        /*0018*/ 	.byte	0x04, 0x17
        /*001a*/ 	.short	(.L_15 - .L_14)
.L_14:
        /*001c*/ 	.word	0x00000000
        /*0020*/ 	.short	0x0006
        /*0022*/ 	.short	0x0030
        /*0024*/ 	.byte	0x00, 0xf4, 0x21, 0x00


	//----- nvinfo : EIATTR_KPARAM_INFO
	.align		4
.L_15:
        /*0028*/ 	.byte	0x04, 0x17
        /*002a*/ 	.short	(.L_17 - .L_16)
.L_16:
        /*002c*/ 	.word	0x00000000
        /*0030*/ 	.short	0x0005
        /*0032*/ 	.short	0x0028
        /*0034*/ 	.byte	0x00, 0xf4, 0x21, 0x00


	//----- nvinfo : EIATTR_KPARAM_INFO
	.align		4
.L_17:
        /*0038*/ 	.byte	0x04, 0x17
        /*003a*/ 	.short	(.L_19 - .L_18)
.L_18:
        /*003c*/ 	.word	0x00000000
        /*0040*/ 	.short	0x0004
        /*0042*/ 	.short	0x0020
        /*0044*/ 	.byte	0x00, 0xf4, 0x21, 0x00


	//----- nvinfo : EIATTR_KPARAM_INFO
	.align		4
.L_19:
        /*0048*/ 	.byte	0x04, 0x17
        /*004a*/ 	.short	(.L_21 - .L_20)
.L_20:
        /*004c*/ 	.word	0x00000000
        /*0050*/ 	.short	0x0003
        /*0052*/ 	.short	0x0018
        /*0054*/ 	.byte	0x00, 0xf4, 0x21, 0x00


	//----- nvinfo : EIATTR_KPARAM_INFO
	.align		4
.L_21:
        /*0058*/ 	.byte	0x04, 0x17
        /*005a*/ 	.short	(.L_23 - .L_22)
.L_22:
        /*005c*/ 	.word	0x00000000
        /*0060*/ 	.short	0x0002
        /*0062*/ 	.short	0x0010
        /*0064*/ 	.byte	0x00, 0xf4, 0x21, 0x00


	//----- nvinfo : EIATTR_KPARAM_INFO
	.align		4
.L_23:
        /*0068*/ 	.byte	0x04, 0x17
        /*006a*/ 	.short	(.L_25 - .L_24)
.L_24:
        /*006c*/ 	.word	0x00000000
        /*0070*/ 	.short	0x0001
        /*0072*/ 	.short	0x0008
        /*0074*/ 	.byte	0x00, 0xf4, 0x21, 0x00


	//----- nvinfo : EIATTR_KPARAM_INFO
	.align		4
.L_25:
        /*0078*/ 	.byte	0x04, 0x17
        /*007a*/ 	.short	(.L_27 - .L_26)
.L_26:
        /*007c*/ 	.word	0x00000000
        /*0080*/ 	.short	0x0000
        /*0082*/ 	.short	0x0000
        /*0084*/ 	.byte	0x00, 0xf4, 0x21, 0x00


	//----- nvinfo : EIATTR_SPARSE_MMA_MASK
	.align		4
.L_27:
        /*0088*/ 	.byte	0x03, 0x50
        /*008a*/ 	.short	0x0000


	//----- nvinfo : EIATTR_MAXREG_COUNT
	.align		4
        /*008c*/ 	.byte	0x03, 0x1b
        /*008e*/ 	.short	0x00ff


	//----- nvinfo : EIATTR_EXIT_INSTR_OFFSETS
	.align		4
        /*0090*/ 	.byte	0x04, 0x1c
        /*0092*/ 	.short	(.L_29 - .L_28)


	//   ....[0]....
.L_28:
        /*0094*/ 	.word	0x000003a0


	//----- nvinfo : EIATTR_REQNTID
	.align		4
.L_29:
        /*0098*/ 	.byte	0x04, 0x10
        /*009a*/ 	.short	(.L_31 - .L_30)
.L_30:
        /*009c*/ 	.word	0x00000100
        /*00a0*/ 	.word	0x00000001
        /*00a4*/ 	.word	0x00000001


	//----- nvinfo : EIATTR_CBANK_PARAM_SIZE
	.align		4
.L_31:
        /*00a8*/ 	.byte	0x03, 0x19
        /*00aa*/ 	.short	0x003c


	//----- nvinfo : EIATTR_PARAM_CBANK
	.align		4
        /*00ac*/ 	.byte	0x04, 0x0a
        /*00ae*/ 	.short	(.L_33 - .L_32)
	.align		4
.L_32:
        /*00b0*/ 	.word	index@(.nv.constant0.triton_poi_fused__native_batch_norm_legit_no_training_add_relu_3)
        /*00b4*/ 	.short	0x0210
        /*00b6*/ 	.short	0x003c


	//----- nvinfo : EIATTR_SW_WAR
	.align		4
.L_33:
        /*00b8*/ 	.byte	0x04, 0x36
        /*00ba*/ 	.short	(.L_35 - .L_34)
.L_34:
        /*00bc*/ 	.word	0x00000008
.L_35:


//--------------------- .nv.callgraph             --------------------------
	.section	.nv.callgraph,"",@"SHT_CUDA_CALLGRAPH"
	.align	4
	.sectionentsize	8
	.align		4
        /*0000*/ 	.word	0x00000000
	.align		4
        /*0004*/ 	.word	0xffffffff
	.align		4
        /*0008*/ 	.word	0x00000000
	.align		4
        /*000c*/ 	.word	0xfffffffe
	.align		4
        /*0010*/ 	.word	0x00000000
	.align		4
        /*0014*/ 	.word	0xfffffffd
	.align		4
        /*0018*/ 	.word	0x00000000
	.align		4
        /*001c*/ 	.word	0xfffffffc


//--------------------- .nv.constant4             --------------------------
	.section	.nv.constant4,"a",@progbits
	.align	8
	.align		8
.nv.constant4:
        /*0000*/ 	.dword	_$_str
	.align		8
        /*0008*/ 	.dword	_$_str_$_2


//--------------------- .text.triton_poi_fused__native_batch_norm_legit_no_training_add_relu_3 --------------------------
	.section	.text.triton_poi_fused__native_batch_norm_legit_no_training_add_relu_3,"ax",@progbits
	.align	128
        .global         triton_poi_fused__native_batch_norm_legit_no_training_add_relu_3
        .type           triton_poi_fused__native_batch_norm_legit_no_training_add_relu_3,@function
        .size           triton_poi_fused__native_batch_norm_legit_no_training_add_relu_3,(.L_x_1 - triton_poi_fused__native_batch_norm_legit_no_training_add_relu_3)
        .other          triton_poi_fused__native_batch_norm_legit_no_training_add_relu_3,@"STO_CUDA_ENTRY STV_DEFAULT"
triton_poi_fused__native_batch_norm_legit_no_training_add_relu_3:
.text.triton_poi_fused__native_batch_norm_legit_no_training_add_relu_3:
[----:B------:R-:W-:Y:S01]  /*0000*/  LDC R1, c[0x0][0x28] ;  /* 0x00000a00ff017b82 */ /* 0x000fe20000000800 */
[----:B------:R-:W1:Y:S07]  /*0010*/  S2R R0, SR_TID.X ;  /* 0x0000000000007919 */ /* 0x000e6e0000002100 */
[----:B------:R-:W2:Y:S01]  /*0020*/  LDC.64 R10, c[0x0][0x220] ;  /* 0x00008800ff0a7b82 */ /* 0x000ea20000000a00 */
[----:B------:R-:W-:Y:S01]  /*0030*/  ULDC.64 UR4, c[0x0][0x208] ;  /* 0x0000820000047ab9 */ /* 0x000fe20000000a00 */
[----:B------:R-:W3:Y:S06]  /*0040*/  S2R R5, SR_CTAID.X ;  /* 0x0000000000057919 */ /* 0x000eec0000002500 */
[----:B------:R-:W4:Y:S08]  /*0050*/  LDC.64 R6, c[0x0][0x210] ;  /* 0x00008400ff067b82 */ /* 0x000f300000000a00 */
[----:B------:R-:W5:Y:S08]  /*0060*/  LDC.64 R8, c[0x0][0x218] ;  /* 0x00008600ff087b82 */ /* 0x000f700000000a00 */
[----:B------:R-:W5:Y:S01]  /*0070*/  LDC.64 R12, c[0x0][0x228] ;  /* 0x00008a00ff0c7b82 */ /* 0x000f620000000a00 */
[----:B-1----:R-:W-:-:S07]  /*0080*/  SHF.L.U32 R0, R0, 0x1, RZ ;  /* 0x0000000100007819 */ /* 0x002fce00000006ff */
[----:B------:R-:W1:Y:S01]  /*0090*/  LDC.64 R14, c[0x0][0x230] ;  /* 0x00008c00ff0e7b82 */ /* 0x000e620000000a00 */
[----:B---3--:R-:W-:Y:S02]  /*00a0*/  SHF.R.S32.HI R3, RZ, 0x16, R5 ;  /* 0x00000016ff037819 */ /* 0x008fe40000011405 */
[----:B------:R-:W-:Y:S02]  /*00b0*/  LOP3.LUT R0, R0, 0x1fe, RZ, 0xc0, !PT ;  /* 0x000001fe00007812 */ /* 0x000fe400078ec0ff */
[----:B------:R-:W-:Y:S02]  /*00c0*/  SGXT R3, R3, 0x1 ;  /* 0x000000010303781a */ /* 0x000fe40000000200 */
[----:B------:R-:W-:-:S04]  /*00d0*/  LEA R0, R5, R0, 0x9 ;  /* 0x0000000005007211 */ /* 0x000fc800078e48ff */
[----:B------:R-:W-:-:S04]  /*00e0*/  LEA.HI R3, R3, R0, RZ, 0x8 ;  /* 0x0000000003037211 */ /* 0x000fc800078f40ff */
[----:B------:R-:W-:-:S04]  /*00f0*/  SHF.R.S32.HI R3, RZ, 0x8, R3 ;  /* 0x00000008ff037819 */ /* 0x000fc80000011403 */
[----:B------:R-:W-:-:S04]  /*0100*/  LEA.HI R2, R3, R3, RZ, 0x8 ;  /* 0x0000000303027211 */ /* 0x000fc800078f40ff */
[----:B------:R-:W-:-:S04]  /*0110*/  LOP3.LUT R2, R2, 0xffffff00, RZ, 0xc0, !PT ;  /* 0xffffff0002027812 */ /* 0x000fc800078ec0ff */
[----:B------:R-:W-:Y:S02]  /*0120*/  IADD3 R17, R3, -R2, RZ ;  /* 0x8000000203117210 */ /* 0x000fe40007ffe0ff */
[----:B------:R-:W3:Y:S03]  /*0130*/  LDC.64 R2, c[0x0][0x238] ;  /* 0x00008e00ff027b82 */ /* 0x000ee60000000a00 */
[----:B--2---:R-:W-:-:S05]  /*0140*/  IMAD.WIDE R10, R17, 0x4, R10 ;  /* 0x00000004110a7825 */ /* 0x004fca00078e020a */
[----:B------:R1:W2:Y:S01]  /*0150*/  LDG.E.EL R4, desc[UR4][R10.64] ;  /* 0x000000040a047981 */ /* 0x0002a2000c2e1900 */
[----:B----4-:R-:W-:-:S04]  /*0160*/  IMAD.WIDE R6, R0, 0x4, R6 ;  /* 0x0000000400067825 */ /* 0x010fc800078e0206 */
[C---:B-----5:R-:W-:Y:S02]  /*0170*/  IMAD.WIDE R8, R17.reuse, 0x4, R8 ;  /* 0x0000000411087825 */ /* 0x060fe400078e0208 */
[----:B------:R-:W4:Y:S02]  /*0180*/  LDG.E.64 R6, desc[UR4][R6.64] ;  /* 0x0000000406067981 */ /* 0x000f24000c1e1b00 */
[C---:B0-----:R-:W-:Y:S02]  /*0190*/  IMAD.WIDE R12, R17.reuse, 0x4, R12 ;  /* 0x00000004110c7825 */ /* 0x041fe400078e020c */
[----:B------:R0:W4:Y:S02]  /*01a0*/  LDG.E.EL R5, desc[UR4][R8.64] ;  /* 0x0000000408057981 */ /* 0x000124000c2e1900 */
[----:B-1----:R-:W-:Y:S02]  /*01b0*/  IMAD.WIDE R10, R17, 0x4, R14 ;  /* 0x00000004110a7825 */ /* 0x002fe400078e020e */
[----:B------:R1:W5:Y:S02]  /*01c0*/  LDG.E.EL R12, desc[UR4][R12.64] ;  /* 0x000000040c0c7981 */ /* 0x000364000c2e1900 */
[----:B---3--:R-:W-:-:S02]  /*01d0*/  IMAD.WIDE R2, R0, 0x4, R2 ;  /* 0x0000000400027825 */ /* 0x008fc400078e0202 */
[----:B------:R-:W5:Y:S01]  /*01e0*/  LDG.E.EL R11, desc[UR4][R10.64] ;  /* 0x000000040a0b7981 */ /* 0x000f62000c2e1900 */
[----:B0-----:R-:W0:Y:S03]  /*01f0*/  LDC.64 R8, c[0x0][0x240] ;  /* 0x00009000ff087b82 */ /* 0x001e260000000a00 */
[----:B------:R-:W3:Y:S01]  /*0200*/  LDG.E.64 R2, desc[UR4][R2.64] ;  /* 0x0000000402027981 */ /* 0x000ee2000c1e1b00 */
[----:B-1----:R-:W-:Y:S01]  /*0210*/  HFMA2.MMA R13, -RZ, RZ, 1.625, 0 ;  /* 0x3e800000ff0d7435 */ /* 0x002fe200000001ff */
[----:B0-----:R-:W-:-:S04]  /*0220*/  IMAD.WIDE R8, R0, 0x4, R8 ;  /* 0x0000000400087825 */ /* 0x001fc800078e0208 */
[----:B--2---:R-:W-:-:S04]  /*0230*/  FADD R4, R4, 9.9999997473787516356e-06 ;  /* 0x3727c5ac04047421 */ /* 0x004fc80000000000 */
[----:B------:R-:W0:Y:S02]  /*0240*/  MUFU.SQRT R14, R4 ;  /* 0x00000004000e7308 */ /* 0x000e240000002000 */
[C---:B0-----:R-:W-:Y:S02]  /*0250*/  FSETP.GT.AND P0, PT, R14.reuse, 8.50705917302346158658e+37, PT ;  /* 0x7e8000000e00780b */ /* 0x041fe40003f04000 */
[----:B------:R-:W-:-:S11]  /*0260*/  FSETP.GEU.AND P1, PT, R14, 1.175494350822287508e-38, PT ;  /* 0x008000000e00780b */ /* 0x000fd60003f2e000 */
[----:B------:R-:W-:-:S04]  /*0270*/  @P0 FMUL R14, R14, 0.25 ;  /* 0x3e8000000e0e0820 */ /* 0x000fc80000400000 */
[----:B------:R-:W-:-:S06]  /*0280*/  @!P1 FMUL R14, R14, 16777216 ;  /* 0x4b8000000e0e9820 */ /* 0x000fcc0000400000 */
[----:B------:R-:W0:Y:S01]  /*0290*/  MUFU.RCP R14, R14 ;  /* 0x0000000e000e7308 */ /* 0x000e220000001000 */
[----:B------:R-:W-:Y:S01]  /*02a0*/  FSEL R13, R13, 1, P0 ;  /* 0x3f8000000d0d7808 */ /* 0x000fe20000000000 */
[----:B----4-:R-:W-:-:S04]  /*02b0*/  FADD R7, R7, -R5 ;  /* 0x8000000507077221 */ /* 0x010fc80000000000 */
[----:B------:R-:W-:Y:S01]  /*02c0*/  @!P1 FMUL R13, R13, 16777216 ;  /* 0x4b8000000d0d9820 */ /* 0x000fe20000400000 */
[----:B------:R-:W-:-:S03]  /*02d0*/  FADD R6, R6, -R5 ;  /* 0x8000000506067221 */ /* 0x000fc60000000000 */
[----:B0-----:R-:W-:-:S04]  /*02e0*/  FMUL R13, R14, R13 ;  /* 0x0000000d0e0d7220 */ /* 0x001fc80000400000 */
[-C--:B------:R-:W-:Y:S01]  /*02f0*/  FMUL R7, R7, R13.reuse ;  /* 0x0000000d07077220 */ /* 0x080fe20000400000 */
[----:B------:R-:W-:-:S03]  /*0300*/  FMUL R6, R6, R13 ;  /* 0x0000000d06067220 */ /* 0x000fc60000400000 */
[C-C-:B-----5:R-:W-:Y:S01]  /*0310*/  FFMA R4, R12.reuse, R7, R11.reuse ;  /* 0x000000070c047223 */ /* 0x160fe2000000000b */
[----:B------:R-:W-:-:S04]  /*0320*/  FFMA R11, R12, R6, R11 ;  /* 0x000000060c0b7223 */ /* 0x000fc8000000000b */
[----:B---3--:R-:W-:Y:S01]  /*0330*/  FSETP.GEU.AND P1, PT, R4, -R3, PT ;  /* 0x800000030400720b */ /* 0x008fe20003f2e000 */
[----:B------:R-:W-:Y:S01]  /*0340*/  FADD R4, R3, R4 ;  /* 0x0000000403047221 */ /* 0x000fe20000000000 */
[----:B------:R-:W-:Y:S01]  /*0350*/  FADD R3, R2, R11 ;  /* 0x0000000b02037221 */ /* 0x000fe20000000000 */
[----:B------:R-:W-:-:S03]  /*0360*/  FSETP.GEU.AND P0, PT, R11, -R2, PT ;  /* 0x800000020b00720b */ /* 0x000fc60003f0e000 */
[----:B------:R-:W-:Y:S02]  /*0370*/  FSEL R5, R4, RZ, P1 ;  /* 0x000000ff04057208 */ /* 0x000fe40000800000 */
[----:B------:R-:W-:-:S05]  /*0380*/  FSEL R4, R3, RZ, P0 ;  /* 0x000000ff03047208 */ /* 0x000fca0000000000 */
[----:B------:R-:W-:Y:S01]  /*0390*/  STG.E.64 desc[UR4][R8.64], R4 ;  /* 0x0000000408007986 */ /* 0x000fe2000c101b04 */
[----:B------:R-:W-:Y:S05]  /*03a0*/  EXIT ;  /* 0x000000000000794d */ /* 0x000fea0003800000 */
.L_x_0:
[----:B------:R-:W-:-:S00]  /*03b0*/  BRA `(.L_x_0) ;  /* 0xfffffffc00fc7947 */ /* 0x000fc0000383ffff */
[----:B------:R-:W-:-:S00]  /*03c0*/  NOP ;  /* 0x0000000000007918 */ /* 0x000fc00000000000 */
        /* <DEDUP_REMOVED lines=11> */
.L_x_1:


//--------------------- .nv.global.init           --------------------------
	.section	.nv.global.init,"aw",@progbits
.nv.global.init:
	.type		_$_str,@object
	.size		_$_str,(_$_str_$_2 - _$_str)
_$_str:
        /*0000*/ 	.byte	0x5f, 0x5f, 0x43, 0x55, 0x44, 0x41, 0x5f, 0x46, 0x54, 0x5a, 0x00
	.type		_$_str_$_2,@object
	.size		_$_str_$_2,(.L_1 - _$_str_$_2)
_$_str_$_2:
        /*000b*/ 	.byte	0x5f, 0x5f, 0x43, 0x55, 0x44, 0x41, 0x5f, 0x50, 0x52, 0x45, 0x43, 0x5f, 0x53, 0x51, 0x52, 0x54
        /*001b*/ 	.byte	0x00
.L_1:


//--------------------- .nv.constant0.triton_poi_fused__native_batch_norm_legit_no_training_add_relu_3 --------------------------
	.section	.nv.constant0.triton_poi_fused__native_batch_norm_legit_no_training_add_relu_3,"a",@progbits
	.sectionflags	@""
	.align	4
.nv.constant0.triton_poi_fused__native_batch_norm_legit_no_training_add_relu_3:
	.zero		588
